	.headerflags	@"EF_CUDA_TEXMODE_UNIFIED EF_CUDA_64BIT_ADDRESS EF_CUDA_ACCELERATORS EF_CUDA_SM90 EF_CUDA_VIRTUAL_SM(EF_CUDA_SM90)"
	.elftype	@"ET_EXEC"


//--------------------- .nv.info                  --------------------------
	.section	.nv.info,"",@"SHT_CUDA_INFO"
	.align	4


	//----- nvinfo : EIATTR_REGCOUNT
	.align		4
        /*0000*/ 	.byte	0x04, 0x2f
        /*0002*/ 	.short	(.L_1 - .L_0)
	.align		4
.L_0:
        /*0004*/ 	.word	index@(triton_poi_fused_convolution_22)
        /*0008*/ 	.word	0x0000001c


	//----- nvinfo : EIATTR_MIN_STACK_SIZE
	.align		4
.L_1:
        /*000c*/ 	.byte	0x04, 0x12
        /*000e*/ 	.short	(.L_3 - .L_2)
	.align		4
.L_2:
        /*0010*/ 	.word	index@(triton_poi_fused_convolution_22)
        /*0014*/ 	.word	0x00000000


	//----- nvinfo : EIATTR_FRAME_SIZE
	.align		4
.L_3:
        /*0018*/ 	.byte	0x04, 0x11
        /*001a*/ 	.short	(.L_5 - .L_4)
	.align		4
.L_4:
        /*001c*/ 	.word	index@(triton_poi_fused_convolution_22)
        /*0020*/ 	.word	0x00000000


	//----- nvinfo : EIATTR_MIN_STACK_SIZE
	.align		4
.L_5:
        /*0024*/ 	.byte	0x04, 0x12
        /*0026*/ 	.short	(.L_7 - .L_6)
	.align		4
.L_6:
        /*0028*/ 	.word	index@(triton_poi_fused_convolution_22)
        /*002c*/ 	.word	0x00000000
.L_7:


//--------------------- .nv.info.triton_poi_fused_convolution_22 --------------------------
	.section	.nv.info.triton_poi_fused_convolution_22,"",@"SHT_CUDA_INFO"
	.sectionflags	@""
	.align	4


	//----- nvinfo : EIATTR_CUDA_API_VERSION
	.align		4
        /*0000*/ 	.byte	0x04, 0x37
        /*0002*/ 	.short	(.L_9 - .L_8)
.L_8:
        /*0004*/ 	.word	0x0000007c


	//----- nvinfo : EIATTR_KPARAM_INFO
	.align		4
.L_9:
        /*0008*/ 	.byte	0x04, 0x17
        /*000a*/ 	.short	(.L_11 - .L_10)
.L_10:
        /*000c*/ 	.word	0x00000000
        /*0010*/ 	.short	0x0004
        /*0012*/ 	.short	0x001c
        /*0014*/ 	.byte	0x00, 0xf0, 0x11, 0x00


	//----- nvinfo : EIATTR_KPARAM_INFO
	.align		4
.L_11:
        /*0018*/ 	.byte	0x04, 0x17
        /*001a*/ 	.short	(.L_13 - .L_12)
.L_12:
        /*001c*/ 	.word	0x00000000
        /*0020*/ 	.short	0x0003
        /*0022*/ 	.short	0x0018
        /*0024*/ 	.byte	0x00, 0xf0, 0x11, 0x00


	//----- nvinfo : EIATTR_KPARAM_INFO
	.align		4
.L_13:
        /*0028*/ 	.byte	0x04, 0x17
        /*002a*/ 	.short	(.L_15 - .L_14)
.L_14:
        /*002c*/ 	.word	0x00000000
        /*0030*/ 	.short	0x0002
        /*0032*/ 	.short	0x0010
        /*0034*/ 	.byte	0x00, 0xf4, 0x21, 0x00


	//----- nvinfo : EIATTR_KPARAM_INFO
	.align		4
.L_15:
        /*0038*/ 	.byte	0x04, 0x17
        /*003a*/ 	.short	(.L_17 - .L_16)
.L_16:
        /*003c*/ 	.word	0x00000000
        /*0040*/ 	.short	0x0001
        /*0042*/ 	.short	0x0008
        /*0044*/ 	.byte	0x00, 0xf4, 0x21, 0x00


	//----- nvinfo : EIATTR_KPARAM_INFO
	.align		4
.L_17:
        /*0048*/ 	.byte	0x04, 0x17
        /*004a*/ 	.short	(.L_19 - .L_18)
.L_18:
        /*004c*/ 	.word	0x00000000
        /*0050*/ 	.short	0x0000
        /*0052*/ 	.short	0x0000
        /*0054*/ 	.byte	0x00, 0xf4, 0x21, 0x00


	//----- nvinfo : EIATTR_SPARSE_MMA_MASK
	.align		4
.L_19:
        /*0058*/ 	.byte	0x03, 0x50
        /*005a*/ 	.short	0x0000


	//----- nvinfo : EIATTR_MAXREG_COUNT
	.align		4
        /*005c*/ 	.byte	0x03, 0x1b
        /*005e*/ 	.short	0x00ff


	//----- nvinfo : EIATTR_EXIT_INSTR_OFFSETS
	.align		4
        /*0060*/ 	.byte	0x04, 0x1c
        /*0062*/ 	.short	(.L_21 - .L_20)


	//   ....[0]....
.L_20:
        /*0064*/ 	.word	0x00000570


	//   ....[1]....
        /*0068*/ 	.word	0x00000590


	//----- nvinfo : EIATTR_REQNTID
	.align		4
.L_21:
        /*006c*/ 	.byte	0x04, 0x10
        /*006e*/ 	.short	(.L_23 - .L_22)
.L_22:
        /*0070*/ 	.word	0x00000080
        /*0074*/ 	.word	0x00000001
        /*0078*/ 	.word	0x00000001


	//----- nvinfo : EIATTR_CBANK_PARAM_SIZE
	.align		4
.L_23:
        /*007c*/ 	.byte	0x03, 0x19
        /*007e*/ 	.short	0x0020


	//----- nvinfo : EIATTR_PARAM_CBANK
	.align		4
        /*0080*/ 	.byte	0x04, 0x0a
        /*0082*/ 	.short	(.L_25 - .L_24)
	.align		4
.L_24:
        /*0084*/ 	.word	index@(.nv.constant0.triton_poi_fused_convolution_22)
        /*0088*/ 	.short	0x0210
        /*008a*/ 	.short	0x0020


	//----- nvinfo : EIATTR_SW_WAR
	.align		4
.L_25:
        /*008c*/ 	.byte	0x04, 0x36
        /*008e*/ 	.short	(.L_27 - .L_26)
.L_26:
        /*0090*/ 	.word	0x00000008
.L_27:


//--------------------- .nv.callgraph             --------------------------
	.section	.nv.callgraph,"",@"SHT_CUDA_CALLGRAPH"
	.align	4
	.sectionentsize	8
	.align		4
        /*0000*/ 	.word	0x00000000
	.align		4
        /*0004*/ 	.word	0xffffffff
	.align		4
        /*0008*/ 	.word	0x00000000
	.align		4
        /*000c*/ 	.word	0xfffffffe
	.align		4
        /*0010*/ 	.word	0x00000000
	.align		4
        /*0014*/ 	.word	0xfffffffd
	.align		4
        /*0018*/ 	.word	0x00000000
	.align		4
        /*001c*/ 	.word	0xfffffffc


//--------------------- .text.triton_poi_fused_convolution_22 --------------------------
	.section	.text.triton_poi_fused_convolution_22,"ax",@progbits
	.sectionflags	@"SHF_BARRIERS=1"
	.align	128
        .global         triton_poi_fused_convolution_22
        .type           triton_poi_fused_convolution_22,@function
        .size           triton_poi_fused_convolution_22,(.L_x_1 - triton_poi_fused_convolution_22)
        .other          triton_poi_fused_convolution_22,@"STO_CUDA_ENTRY STV_DEFAULT"
triton_poi_fused_convolution_22:
.text.triton_poi_fused_convolution_22:
[----:B------:R-:W0:Y:S02]  /*0000*/  LDC R1, c[0x0][0x28] ;  /* 0x00000a00ff017b82 */ /* 0x000e240000000800 */
[----:B------:R-:W1:Y:S01]  /*0010*/  S2R R2, SR_TID.X ;  /* 0x0000000000027919 */ /* 0x000e620000002100 */
[----:B------:R-:W2:Y:S01]  /*0020*/  LDC.64 R4, c[0x0][0x210] ;  /* 0x00008400ff047b82 */ /* 0x000ea20000000a00 */
[----:B------:R-:W-:Y:S02]  /*0030*/  CS2R R8, SRZ ;  /* 0x0000000000087805 */ /* 0x000fe4000001ff00 */
[----:B------:R-:W-:Y:S01]  /*0040*/  CS2R R10, SRZ ;  /* 0x00000000000a7805 */ /* 0x000fe2000001ff00 */
[----:B------:R-:W3:Y:S01]  /*0050*/  S2R R0, SR_CTAID.X ;  /* 0x0000000000007919 */ /* 0x000ee20000002500 */
[----:B------:R-:W-:Y:S01]  /*0060*/  ULDC.64 UR6, c[0x0][0x208] ;  /* 0x0000820000067ab9 */ /* 0x000fe20000000a00 */
[----:B------:R-:W-:Y:S01]  /*0070*/  CS2R R12, SRZ ;  /* 0x00000000000c7805 */ /* 0x000fe2000001ff00 */
[----:B------:R-:W4:Y:S01]  /*0080*/  S2R R3, SR_CTAID.Y ;  /* 0x0000000000037919 */ /* 0x000f220000002600 */
[----:B------:R-:W-:Y:S02]  /*0090*/  CS2R R14, SRZ ;  /* 0x00000000000e7805 */ /* 0x000fe4000001ff00 */
[----:B-1----:R-:W-:Y:S01]  /*00a0*/  SHF.R.U32.HI R19, RZ, 0x2, R2 ;  /* 0x00000002ff137819 */ /* 0x002fe20000011602 */
[----:B------:R-:W-:-:S02]  /*00b0*/  IMAD.SHL.U32 R21, R2, 0x4, RZ ;  /* 0x0000000402157824 */ /* 0x000fc400078e00ff */
[----:B---3--:R-:W-:Y:S01]  /*00c0*/  IMAD.SHL.U32 R0, R0, 0x10, RZ ;  /* 0x0000001000007824 */ /* 0x008fe200078e00ff */
[----:B------:R-:W-:Y:S01]  /*00d0*/  SGXT.U32 R19, R19, 0x5 ;  /* 0x000000051313781a */ /* 0x000fe20000000000 */
[----:B----4-:R-:W-:-:S03]  /*00e0*/  IMAD.SHL.U32 R20, R3, 0x40, RZ ;  /* 0x0000004003147824 */ /* 0x010fc600078e00ff */
[----:B------:R-:W-:Y:S02]  /*00f0*/  LOP3.LUT R7, R0, 0xc, R21, 0xf8, !PT ;  /* 0x0000000c00077812 */ /* 0x000fe400078ef815 */
[----:B------:R-:W-:Y:S02]  /*0100*/  LOP3.LUT R6, R20, R19, RZ, 0xfc, !PT ;  /* 0x0000001314067212 */ /* 0x000fe400078efcff */
[----:B------:R-:W-:-:S03]  /*0110*/  ISETP.GE.AND P0, PT, R7, 0x10, PT ;  /* 0x000000100700780c */ /* 0x000fc60003f06270 */
[----:B------:R-:W-:-:S04]  /*0120*/  IMAD R7, R6, 0x10, R7 ;  /* 0x0000001006077824 */ /* 0x000fc800078e0207 */
[C---:B------:R-:W-:Y:S02]  /*0130*/  VIADD R17, R7.reuse, 0x200 ;  /* 0x0000020007117836 */ /* 0x040fe40000000000 */
[----:B--2---:R-:W-:-:S04]  /*0140*/  IMAD.WIDE R6, R7, 0x4, R4 ;  /* 0x0000000407067825 */ /* 0x004fc800078e0204 */
[----:B------:R-:W-:Y:S01]  /*0150*/  IMAD.WIDE R16, R17, 0x4, R4 ;  /* 0x0000000411107825 */ /* 0x000fe200078e0204 */
[----:B------:R1:W2:Y:S04]  /*0160*/  @!P0 LDG.E.EL.128 R8, desc[UR6][R6.64] ;  /* 0x0000000606088981 */ /* 0x0002a8000c2e1d00 */
[----:B------:R3:W4:Y:S01]  /*0170*/  @!P0 LDG.E.EL.128 R12, desc[UR6][R16.64] ;  /* 0x00000006100c8981 */ /* 0x000722000c2e1d00 */
[----:B------:R-:W5:Y:S01]  /*0180*/  S2UR UR5, SR_CgaCtaId ;  /* 0x00000000000579c3 */ /* 0x000f620000008800 */
[----:B------:R-:W-:Y:S01]  /*0190*/  IMAD.SHL.U32 R5, R2, 0x100, RZ ;  /* 0x0000010002057824 */ /* 0x000fe200078e00ff */
[----:B------:R-:W-:Y:S01]  /*01a0*/  UMOV UR4, 0x400 ;  /* 0x0000040000047882 */ /* 0x000fe20000000000 */
[----:B------:R-:W-:Y:S02]  /*01b0*/  SHF.R.U32.HI R4, RZ, 0x2, R2 ;  /* 0x00000002ff047819 */ /* 0x000fe40000011602 */
[----:B------:R-:W-:-:S02]  /*01c0*/  SHF.R.S32.HI R3, RZ, 0x19, R3 ;  /* 0x00000019ff037819 */ /* 0x000fc40000011403 */
[----:B------:R-:W-:Y:S02]  /*01d0*/  LOP3.LUT R18, R5, 0x300, RZ, 0xc0, !PT ;  /* 0x0000030005127812 */ /* 0x000fe400078ec0ff */
[----:B------:R-:W-:Y:S02]  /*01e0*/  LOP3.LUT R5, R4, 0x1c, RZ, 0xc0, !PT ;  /* 0x0000001c04057812 */ /* 0x000fe400078ec0ff */
[C---:B------:R-:W-:Y:S02]  /*01f0*/  LOP3.LUT R19, R18.reuse, R19, RZ, 0xfc, !PT ;  /* 0x0000001312137212 */ /* 0x040fe400078efcff */
[C---:B-1----:R-:W-:Y:S02]  /*0200*/  LOP3.LUT R6, R18.reuse, 0x40, RZ, 0xfc, !PT ;  /* 0x0000004012067812 */ /* 0x042fe400078efcff */
[C---:B---3--:R-:W-:Y:S02]  /*0210*/  LOP3.LUT R16, R18.reuse, 0x80, RZ, 0xfc, !PT ;  /* 0x0000008012107812 */ /* 0x048fe400078efcff */
[----:B------:R-:W-:-:S02]  /*0220*/  LOP3.LUT R22, R18, 0xc0, RZ, 0xfc, !PT ;  /* 0x000000c012167812 */ /* 0x000fc400078efcff */
[-C--:B------:R-:W-:Y:S02]  /*0230*/  LEA.HI R18, R18, R19.reuse, RZ, 0x1c ;  /* 0x0000001312127211 */ /* 0x080fe400078fe0ff */
[-C--:B------:R-:W-:Y:S02]  /*0240*/  LEA.HI R6, R6, R19.reuse, RZ, 0x1c ;  /* 0x0000001306067211 */ /* 0x080fe400078fe0ff */
[-C--:B------:R-:W-:Y:S01]  /*0250*/  LEA.HI R16, R16, R19.reuse, RZ, 0x1c ;  /* 0x0000001310107211 */ /* 0x080fe200078fe0ff */
[----:B-----5:R-:W-:Y:S01]  /*0260*/  UPRMT UR4, UR5, 0x654, UR4 ;  /* 0x0000065405047896 */ /* 0x020fe20008000004 */
[----:B------:R-:W-:Y:S02]  /*0270*/  LEA.HI R19, R22, R19, RZ, 0x1c ;  /* 0x0000001316137211 */ /* 0x000fe400078fe0ff */
[----:B------:R-:W-:Y:S02]  /*0280*/  LOP3.LUT R4, R21, 0x1fc, RZ, 0xc0, !PT ;  /* 0x000001fc15047812 */ /* 0x000fe400078ec0ff */
[----:B------:R-:W-:-:S02]  /*0290*/  LOP3.LUT R20, R20, 0x3c, R21, 0xf8, !PT ;  /* 0x0000003c14147812 */ /* 0x000fc400078ef815 */
[----:B------:R-:W-:Y:S01]  /*02a0*/  LEA R23, R18, UR4, 0x2 ;  /* 0x0000000412177c11 */ /* 0x000fe2000f8e10ff */
[----:B------:R-:W-:Y:S01]  /*02b0*/  IMAD.IADD R5, R4, 0x1, R5 ;  /* 0x0000000104057824 */ /* 0x000fe200078e0205 */
[----:B------:R-:W-:Y:S02]  /*02c0*/  LEA R22, R6, UR4, 0x2 ;  /* 0x0000000406167c11 */ /* 0x000fe4000f8e10ff */
[----:B------:R-:W-:Y:S02]  /*02d0*/  LEA R25, R16, UR4, 0x2 ;  /* 0x0000000410197c11 */ /* 0x000fe4000f8e10ff */
[----:B------:R-:W-:Y:S02]  /*02e0*/  LEA R24, R19, UR4, 0x2 ;  /* 0x0000000413187c11 */ /* 0x000fe4000f8e10ff */
[----:B------:R-:W-:Y:S02]  /*02f0*/  LOP3.LUT R7, R4, 0x200, RZ, 0xfc, !PT ;  /* 0x0000020004077812 */ /* 0x000fe400078efcff */
[----:B------:R-:W-:-:S02]  /*0300*/  LEA R16, R5, UR4, 0x2 ;  /* 0x0000000405107c11 */ /* 0x000fc4000f8e10ff */
[----:B------:R-:W-:-:S04]  /*0310*/  SHF.R.U32.HI R7, RZ, 0x4, R7 ;  /* 0x00000004ff077819 */ /* 0x000fc80000011607 */
[----:B------:R-:W-:-:S05]  /*0320*/  LOP3.LUT R7, R7, 0x3c, RZ, 0xc0, !PT ;  /* 0x0000003c07077812 */ /* 0x000fca00078ec0ff */
[----:B------:R-:W-:-:S05]  /*0330*/  IMAD.IADD R7, R4, 0x1, R7 ;  /* 0x0000000104077824 */ /* 0x000fca00078e0207 */
[----:B------:R-:W-:Y:S01]  /*0340*/  LEA R7, R7, UR4, 0x2 ;  /* 0x0000000407077c11 */ /* 0x000fe2000f8e10ff */
[----:B--2---:R-:W-:Y:S04]  /*0350*/  STS [R23], R8 ;  /* 0x0000000817007388 */ /* 0x004fe80000000800 */
[----:B------:R1:W-:Y:S04]  /*0360*/  STS [R22+0x100], R9 ;  /* 0x0001000916007388 */ /* 0x0003e80000000800 */
[----:B------:R-:W-:Y:S04]  /*0370*/  STS [R25+0x200], R10 ;  /* 0x0002000a19007388 */ /* 0x000fe80000000800 */
[----:B------:R2:W-:Y:S01]  /*0380*/  STS [R24+0x300], R11 ;  /* 0x0003000b18007388 */ /* 0x0005e20000000800 */
[----:B-1----:R-:W1:Y:S03]  /*0390*/  LDC.64 R8, c[0x0][0x218] ;  /* 0x00008600ff087b82 */ /* 0x002e660000000a00 */
[----:B----4-:R3:W-:Y:S04]  /*03a0*/  STS [R23+0x80], R12 ;  /* 0x0000800c17007388 */ /* 0x0107e80000000800 */
[----:B------:R4:W-:Y:S01]  /*03b0*/  STS [R22+0x180], R13 ;  /* 0x0001800d16007388 */ /* 0x0009e20000000800 */
[----:B--2---:R-:W-:-:S03]  /*03c0*/  SGXT R11, R3, 0x1 ;  /* 0x00000001030b781a */ /* 0x004fc60000000200 */
[----:B------:R-:W-:Y:S01]  /*03d0*/  STS [R25+0x280], R14 ;  /* 0x0002800e19007388 */ /* 0x000fe20000000800 */
[----:B---3--:R-:W-:-:S03]  /*03e0*/  SHF.R.U32.HI R12, RZ, 0x4, R2 ;  /* 0x00000004ff0c7819 */ /* 0x008fc60000011602 */
[----:B------:R2:W-:Y:S01]  /*03f0*/  STS [R24+0x380], R15 ;  /* 0x0003800f18007388 */ /* 0x0005e20000000800 */
[----:B------:R-:W-:Y:S01]  /*0400*/  LEA.HI R10, R11, R20, RZ, 0xa ;  /* 0x000000140b0a7211 */ /* 0x000fe200078f50ff */
[----:B------:R-:W3:Y:S01]  /*0410*/  LDC.64 R2, c[0x0][0x220] ;  /* 0x00008800ff027b82 */ /* 0x000ee20000000a00 */
[----:B------:R-:W-:-:S07]  /*0420*/  SGXT.U32 R11, R12, 0x3 ;  /* 0x000000030c0b781a */ /* 0x000fce0000000000 */
[----:B------:R-:W-:Y:S01]  /*0430*/  BAR.SYNC.DEFER_BLOCKING 0x0 ;  /* 0x0000000000007b1d */ /* 0x000fe20000010000 */
[C---:B----4-:R-:W-:Y:S01]  /*0440*/  LOP3.LUT R13, R10.reuse, 0xfffffc00, RZ, 0xc0, !PT ;  /* 0xfffffc000a0d7812 */ /* 0x050fe200078ec0ff */
[----:B------:R-:W-:Y:S01]  /*0450*/  IMAD.SHL.U32 R12, R10, 0x10, RZ ;  /* 0x000000100a0c7824 */ /* 0x000fe200078e00ff */
[----:B------:R-:W-:-:S04]  /*0460*/  LOP3.LUT R11, R0, R11, RZ, 0xfc, !PT ;  /* 0x0000000b000b7212 */ /* 0x000fc800078efcff */
[----:B------:R-:W-:Y:S02]  /*0470*/  LOP3.LUT R12, R12, 0xffffc000, RZ, 0xc0, !PT ;  /* 0xffffc0000c0c7812 */ /* 0x000fe400078ec0ff */
[C---:B------:R-:W-:Y:S02]  /*0480*/  LOP3.LUT R0, R11.reuse, 0x8, RZ, 0xfc, !PT ;  /* 0x000000080b007812 */ /* 0x040fe400078efcff */
[----:B------:R-:W-:Y:S02]  /*0490*/  IADD3 R12, R12, R20, -R13 ;  /* 0x000000140c0c7210 */ /* 0x000fe40007ffe80d */
[C---:B------:R-:W-:Y:S02]  /*04a0*/  ISETP.GE.AND P0, PT, R11.reuse, 0x10, PT ;  /* 0x000000100b00780c */ /* 0x040fe40003f06270 */
[C---:B------:R-:W-:Y:S01]  /*04b0*/  ISETP.GE.AND P1, PT, R0.reuse, 0x10, PT ;  /* 0x000000100000780c */ /* 0x040fe20003f26270 */
[--C-:B------:R-:W-:Y:S02]  /*04c0*/  IMAD R13, R11, 0x400, R12.reuse ;  /* 0x000004000b0d7824 */ /* 0x100fe400078e020c */
[----:B--2---:R-:W-:-:S02]  /*04d0*/  IMAD R15, R0, 0x400, R12 ;  /* 0x00000400000f7824 */ /* 0x004fc400078e020c */
[--C-:B-1----:R-:W-:Y:S01]  /*04e0*/  IMAD.WIDE R10, R13, 0x4, R8.reuse ;  /* 0x000000040d0a7825 */ /* 0x102fe200078e0208 */
[----:B------:R-:W1:Y:S03]  /*04f0*/  LDS.128 R16, [R16] ;  /* 0x0000000010107984 */ /* 0x000e660000000c00 */
[----:B------:R-:W-:Y:S01]  /*0500*/  IMAD.WIDE R8, R15, 0x4, R8 ;  /* 0x000000040f087825 */ /* 0x000fe200078e0208 */
[----:B------:R-:W2:Y:S03]  /*0510*/  LDS.128 R4, [R7+0x800] ;  /* 0x0008000007047984 */ /* 0x000ea60000000c00 */
[----:B---3--:R-:W-:-:S04]  /*0520*/  IMAD.WIDE R12, R13, 0x4, R2 ;  /* 0x000000040d0c7825 */ /* 0x008fc800078e0202 */
[----:B------:R-:W-:Y:S01]  /*0530*/  IMAD.WIDE R2, R15, 0x4, R2 ;  /* 0x000000040f027825 */ /* 0x000fe200078e0202 */
[----:B-1----:R1:W-:Y:S04]  /*0540*/  @!P0 STG.E.128 desc[UR6][R10.64], R16 ;  /* 0x000000100a008986 */ /* 0x0023e8000c101d06 */
[----:B--2---:R1:W-:Y:S04]  /*0550*/  @!P1 STG.E.128 desc[UR6][R8.64], R4 ;  /* 0x0000000408009986 */ /* 0x0043e8000c101d06 */
[----:B------:R1:W-:Y:S01]  /*0560*/  @!P0 STG.E.128 desc[UR6][R12.64], R16 ;  /* 0x000000100c008986 */ /* 0x0003e2000c101d06 */
[----:B------:R-:W-:Y:S05]  /*0570*/  @P1 EXIT ;  /* 0x000000000000194d */ /* 0x000fea0003800000 */
[----:B------:R-:W-:Y:S01]  /*0580*/  STG.E.128 desc[UR6][R2.64], R4 ;  /* 0x0000000402007986 */ /* 0x000fe2000c101d06 */
[----:B------:R-:W-:Y:S05]  /*0590*/  EXIT ;  /* 0x000000000000794d */ /* 0x000fea0003800000 */
.L_x_0:
[----:B------:R-:W-:-:S00]  /*05a0*/  BRA `(.L_x_0) ;  /* 0xfffffffc00fc7947 */ /* 0x000fc0000383ffff */
[----:B------:R-:W-:-:S00]  /*05b0*/  NOP ;  /* 0x0000000000007918 */ /* 0x000fc00000000000 */
        /* <DEDUP_REMOVED lines=12> */
.L_x_1:


//--------------------- .nv.shared.triton_poi_fused_convolution_22 --------------------------
	.section	.nv.shared.triton_poi_fused_convolution_22,"aw",@nobits
	.sectionflags	@""
	.align	16
	.zero		1024


//--------------------- .nv.constant0.triton_poi_fused_convolution_22 --------------------------
	.section	.nv.constant0.triton_poi_fused_convolution_22,"a",@progbits
	.sectionflags	@""
	.align	4
.nv.constant0.triton_poi_fused_convolution_22:
	.zero		560
